//
// Generated by NVIDIA NVVM Compiler
//
// Compiler Build ID: CL-36424714
// Cuda compilation tools, release 13.0, V13.0.88
// Based on NVVM 20.0.0
//

.version 9.0
.target sm_100
.address_size 64

	// .globl	_Z16histogram_kernelPKcPjjii
.extern .shared .align 16 .b8 s_hist[];

.visible .entry _Z16histogram_kernelPKcPjjii(
	.param .u64 .ptr .align 1 _Z16histogram_kernelPKcPjjii_param_0,
	.param .u64 .ptr .align 1 _Z16histogram_kernelPKcPjjii_param_1,
	.param .u32 _Z16histogram_kernelPKcPjjii_param_2,
	.param .u32 _Z16histogram_kernelPKcPjjii_param_3,
	.param .u32 _Z16histogram_kernelPKcPjjii_param_4
)
{
	.reg .pred 	%p<11>;
	.reg .b32 	%r<36>;
	.reg .b64 	%rd<9>;

	ld.param.u64 	%rd3, [_Z16histogram_kernelPKcPjjii_param_0];
	ld.param.u64 	%rd4, [_Z16histogram_kernelPKcPjjii_param_1];
	ld.param.u32 	%r15, [_Z16histogram_kernelPKcPjjii_param_2];
	ld.param.u32 	%r16, [_Z16histogram_kernelPKcPjjii_param_3];
	ld.param.u32 	%r17, [_Z16histogram_kernelPKcPjjii_param_4];
	sub.s32 	%r1, %r17, %r16;
	mov.u32 	%r35, %tid.x;
	setp.gt.s32 	%p1, %r35, %r1;
	@%p1 bra 	$L__BB0_3;
	mov.u32 	%r3, %ntid.x;
	mov.u32 	%r33, %r35;
$L__BB0_2:
	shl.b32 	%r18, %r33, 2;
	mov.u32 	%r19, s_hist;
	add.s32 	%r20, %r19, %r18;
	mov.b32 	%r21, 0;
	st.shared.u32 	[%r20], %r21;
	add.s32 	%r33, %r33, %r3;
	setp.le.s32 	%p2, %r33, %r1;
	@%p2 bra 	$L__BB0_2;
$L__BB0_3:
	bar.sync 	0;
	mov.u32 	%r22, %ctaid.x;
	mov.u32 	%r6, %ntid.x;
	mad.lo.s32 	%r34, %r22, %r6, %r35;
	setp.ge.u32 	%p3, %r34, %r15;
	@%p3 bra 	$L__BB0_8;
	cvta.to.global.u64 	%rd1, %rd3;
	mov.u32 	%r23, %nctaid.x;
	mul.lo.s32 	%r8, %r6, %r23;
$L__BB0_5:
	cvt.u64.u32 	%rd5, %r34;
	add.s64 	%rd6, %rd1, %rd5;
	ld.global.u8 	%r10, [%rd6];
	setp.lt.s32 	%p4, %r10, %r16;
	setp.lt.s32 	%p5, %r17, %r10;
	or.pred  	%p6, %p4, %p5;
	@%p6 bra 	$L__BB0_7;
	sub.s32 	%r24, %r10, %r16;
	shl.b32 	%r25, %r24, 2;
	mov.u32 	%r26, s_hist;
	add.s32 	%r27, %r26, %r25;
	atom.shared.add.u32 	%r28, [%r27], 1;
$L__BB0_7:
	add.s32 	%r34, %r34, %r8;
	setp.lt.u32 	%p7, %r34, %r15;
	@%p7 bra 	$L__BB0_5;
$L__BB0_8:
	setp.gt.s32 	%p8, %r35, %r1;
	bar.sync 	0;
	@%p8 bra 	$L__BB0_13;
	cvta.to.global.u64 	%rd2, %rd4;
	mov.u32 	%r30, s_hist;
$L__BB0_10:
	shl.b32 	%r29, %r35, 2;
	add.s32 	%r31, %r30, %r29;
	ld.shared.u32 	%r13, [%r31];
	setp.eq.s32 	%p9, %r13, 0;
	@%p9 bra 	$L__BB0_12;
	mul.wide.s32 	%rd7, %r35, 4;
	add.s64 	%rd8, %rd2, %rd7;
	atom.global.add.u32 	%r32, [%rd8], %r13;
$L__BB0_12:
	add.s32 	%r35, %r35, %r6;
	setp.le.s32 	%p10, %r35, %r1;
	@%p10 bra 	$L__BB0_10;
$L__BB0_13:
	ret;

}


// ===== COMPILED SASS (sm_100) =====

	.target	sm_100

	.elftype	@"ET_EXEC"


//--------------------- .note.nv.tkinfo           --------------------------
	.section	.note.nv.tkinfo,"",@"SHT_NOTE"
	.sectionflags	@"SHF_NOTE_NV_TKINFO"
	.tkinfo
        /*0018*/ 	.word	0x00000002
        /*0030*/ 	.string	""
        /*0030*/ 	.string	"ptxas"
        /*0030*/ 	.string	"Cuda compilation tools, release 13.0, V13.0.88"
        /*0030*/ 	.string	"Build cuda_13.0.r13.0/compiler.36424714_0"
        /*0030*/ 	.string	"-arch sm_100 -m 64 "



//--------------------- .note.nv.cuinfo           --------------------------
	.section	.note.nv.cuinfo,"",@"SHT_NOTE"
	.sectionflags	@"SHF_NOTE_NV_CUINFO"
        /*0018*/ 	.short	0x0002
        /*001a*/ 	.short	0x0064
        /*001c*/ 	.short	0x0082
	.zero		2


//--------------------- .nv.info                  --------------------------
	.section	.nv.info,"",@"SHT_CUDA_INFO"
	.align	4


	//----- nvinfo : EIATTR_REGCOUNT
	.align		4
        /*0000*/ 	.byte	0x04, 0x2f
        /*0002*/ 	.short	(.L_1 - .L_0)
	.align		4
.L_0:
        /*0004*/ 	.word	index@(_Z16histogram_kernelPKcPjjii)
        /*0008*/ 	.word	0x0000000c


	//----- nvinfo : EIATTR_FRAME_SIZE
	.align		4
.L_1:
        /*000c*/ 	.byte	0x04, 0x11
        /*000e*/ 	.short	(.L_3 - .L_2)
	.align		4
.L_2:
        /*0010*/ 	.word	index@(_Z16histogram_kernelPKcPjjii)
        /*0014*/ 	.word	0x00000000


	//----- nvinfo : EIATTR_MIN_STACK_SIZE
	.align		4
.L_3:
        /*0018*/ 	.byte	0x04, 0x12
        /*001a*/ 	.short	(.L_5 - .L_4)
	.align		4
.L_4:
        /*001c*/ 	.word	index@(_Z16histogram_kernelPKcPjjii)
        /*0020*/ 	.word	0x00000000
.L_5:


//--------------------- .nv.compat                --------------------------
	.section	.nv.compat,"",@"SHT_CUDA_COMPAT_INFO"
	.align	4
        /*0000*/ 	.byte	0x02, 0x09, 0x00, 0x00, 0x02, 0x02, 0x01, 0x00, 0x02, 0x05, 0x05, 0x00, 0x03, 0x07, 0x01, 0x01
        /*0010*/ 	.byte	0x02, 0x03, 0x00, 0x00, 0x02, 0x06, 0x01, 0x00, 0x04, 0x0b, 0x08, 0x00, 0x09, 0x00, 0x00, 0x00
        /*0020*/ 	.byte	0x00, 0x00, 0x00, 0x00


//--------------------- .nv.info._Z16histogram_kernelPKcPjjii --------------------------
	.section	.nv.info._Z16histogram_kernelPKcPjjii,"",@"SHT_CUDA_INFO"
	.sectionflags	@""
	.align	4


	//----- nvinfo : EIATTR_CUDA_API_VERSION
	.align		4
        /*0000*/ 	.byte	0x04, 0x37
        /*0002*/ 	.short	(.L_7 - .L_6)
.L_6:
        /*0004*/ 	.word	0x00000082


	//----- nvinfo : EIATTR_KPARAM_INFO
	.align		4
.L_7:
        /*0008*/ 	.byte	0x04, 0x17
        /*000a*/ 	.short	(.L_9 - .L_8)
.L_8:
        /*000c*/ 	.word	0x00000000
        /*0010*/ 	.short	0x0004
        /*0012*/ 	.short	0x0018
        /*0014*/ 	.byte	0x00, 0xf0, 0x11, 0x00


	//----- nvinfo : EIATTR_KPARAM_INFO
	.align		4
.L_9:
        /*0018*/ 	.byte	0x04, 0x17
        /*001a*/ 	.short	(.L_11 - .L_10)
.L_10:
        /*001c*/ 	.word	0x00000000
        /*0020*/ 	.short	0x0003
        /*0022*/ 	.short	0x0014
        /*0024*/ 	.byte	0x00, 0xf0, 0x11, 0x00


	//----- nvinfo : EIATTR_KPARAM_INFO
	.align		4
.L_11:
        /*0028*/ 	.byte	0x04, 0x17
        /*002a*/ 	.short	(.L_13 - .L_12)
.L_12:
        /*002c*/ 	.word	0x00000000
        /*0030*/ 	.short	0x0002
        /*0032*/ 	.short	0x0010
        /*0034*/ 	.byte	0x00, 0xf0, 0x11, 0x00


	//----- nvinfo : EIATTR_KPARAM_INFO
	.align		4
.L_13:
        /*0038*/ 	.byte	0x04, 0x17
        /*003a*/ 	.short	(.L_15 - .L_14)
.L_14:
        /*003c*/ 	.word	0x00000000
        /*0040*/ 	.short	0x0001
        /*0042*/ 	.short	0x0008
        /*0044*/ 	.byte	0x00, 0xf5, 0x21, 0x00


	//----- nvinfo : EIATTR_KPARAM_INFO
	.align		4
.L_15:
        /*0048*/ 	.byte	0x04, 0x17
        /*004a*/ 	.short	(.L_17 - .L_16)
.L_16:
        /*004c*/ 	.word	0x00000000
        /*0050*/ 	.short	0x0000
        /*0052*/ 	.short	0x0000
        /*0054*/ 	.byte	0x00, 0xf5, 0x21, 0x00


	//----- nvinfo : EIATTR_SPARSE_MMA_MASK
	.align		4
.L_17:
        /*0058*/ 	.byte	0x03, 0x50
        /*005a*/ 	.short	0x0000


	//----- nvinfo : EIATTR_MAXREG_COUNT
	.align		4
        /*005c*/ 	.byte	0x03, 0x1b
        /*005e*/ 	.short	0x00ff


	//----- nvinfo : EIATTR_NUM_BARRIERS
	.align		4
        /*0060*/ 	.byte	0x02, 0x4c
        /*0062*/ 	.byte	0x01
	.zero		1


	//----- nvinfo : EIATTR_MERCURY_ISA_VERSION
	.align		4
        /*0064*/ 	.byte	0x03, 0x5f
        /*0066*/ 	.short	0x0101


	//----- nvinfo : EIATTR_VRC_CTA_INIT_COUNT
	.align		4
        /*0068*/ 	.byte	0x02, 0x4a
	.zero		1
	.zero		1


	//----- nvinfo : EIATTR_EXIT_INSTR_OFFSETS
	.align		4
        /*006c*/ 	.byte	0x04, 0x1c
        /*006e*/ 	.short	(.L_19 - .L_18)


	//   ....[0]....
.L_18:
        /*0070*/ 	.word	0x00000350


	//   ....[1]....
        /*0074*/ 	.word	0x00000450


	//----- nvinfo : EIATTR_CRS_STACK_SIZE
	.align		4
.L_19:
        /*0078*/ 	.byte	0x04, 0x1e
        /*007a*/ 	.short	(.L_21 - .L_20)
.L_20:
        /*007c*/ 	.word	0x00000000


	//----- nvinfo : EIATTR_CBANK_PARAM_SIZE
	.align		4
.L_21:
        /*0080*/ 	.byte	0x03, 0x19
        /*0082*/ 	.short	0x001c


	//----- nvinfo : EIATTR_PARAM_CBANK
	.align		4
        /*0084*/ 	.byte	0x04, 0x0a
        /*0086*/ 	.short	(.L_23 - .L_22)
	.align		4
.L_22:
        /*0088*/ 	.word	index@(.nv.constant0._Z16histogram_kernelPKcPjjii)
        /*008c*/ 	.short	0x0380
        /*008e*/ 	.short	0x001c


	//----- nvinfo : EIATTR_SW_WAR
	.align		4
.L_23:
        /*0090*/ 	.byte	0x04, 0x36
        /*0092*/ 	.short	(.L_25 - .L_24)
.L_24:
        /*0094*/ 	.word	0x00000008
.L_25:


//--------------------- .nv.callgraph             --------------------------
	.section	.nv.callgraph,"",@"SHT_CUDA_CALLGRAPH"
	.align	4
	.sectionentsize	8
	.align		4
        /*0000*/ 	.word	0x00000000
	.align		4
        /*0004*/ 	.word	0xffffffff
	.align		4
        /*0008*/ 	.word	0x00000000
	.align		4
        /*000c*/ 	.word	0xfffffffe
	.align		4
        /*0010*/ 	.word	0x00000000
	.align		4
        /*0014*/ 	.word	0xfffffffd
	.align		4
        /*0018*/ 	.word	0x00000000
	.align		4
        /*001c*/ 	.word	0xfffffffc


//--------------------- .text._Z16histogram_kernelPKcPjjii --------------------------
	.section	.text._Z16histogram_kernelPKcPjjii,"ax",@progbits
	.align	128
        .global         _Z16histogram_kernelPKcPjjii
        .type           _Z16histogram_kernelPKcPjjii,@function
        .size           _Z16histogram_kernelPKcPjjii,(.L_x_12 - _Z16histogram_kernelPKcPjjii)
        .other          _Z16histogram_kernelPKcPjjii,@"STO_CUDA_ENTRY STV_DEFAULT"
_Z16histogram_kernelPKcPjjii:
.text._Z16histogram_kernelPKcPjjii:
[----:B------:R-:W-:Y:S01]  /*0000*/  LDC R1, c[0x0][0x37c] ;  /* 0x0000df00ff017b82 */ /* 0x000fe20000000800 */
[----:B------:R-:W0:Y:S01]  /*0010*/  S2R R7, SR_TID.X ;  /* 0x0000000000077919 */ /* 0x000e220000002100 */
[----:B------:R-:W1:Y:S01]  /*0020*/  LDCU UR4, c[0x0][0x398] ;  /* 0x00007300ff0477ac */ /* 0x000e620008000800 */
[----:B------:R-:W-:Y:S01]  /*0030*/  BSSY.RECONVERGENT B0, `(.L_x_0) ;  /* 0x000000f000007945 */ /* 0x000fe20003800200 */
[----:B------:R-:W1:Y:S02]  /*0040*/  LDCU UR5, c[0x0][0x394] ;  /* 0x00007280ff0577ac */ /* 0x000e640008000800 */
[----:B-1----:R-:W-:-:S06]  /*0050*/  UIADD3 UR4, UPT, UPT, UR4, -UR5, URZ ;  /* 0x8000000504047290 */ /* 0x002fcc000fffe0ff */
[----:B0-----:R-:W-:-:S13]  /*0060*/  ISETP.GT.AND P0, PT, R7, UR4, PT ;  /* 0x0000000407007c0c */ /* 0x001fda000bf04270 */
[----:B------:R-:W-:Y:S05]  /*0070*/  @P0 BRA `(.L_x_1) ;  /* 0x0000000000280947 */ /* 0x000fea0003800000 */
[----:B------:R-:W0:Y:S01]  /*0080*/  S2R R3, SR_CgaCtaId ;  /* 0x0000000000037919 */ /* 0x000e220000008800 */
[----:B------:R-:W1:Y:S01]  /*0090*/  LDC R5, c[0x0][0x360] ;  /* 0x0000d800ff057b82 */ /* 0x000e620000000800 */
[----:B------:R-:W-:Y:S01]  /*00a0*/  MOV R2, 0x400 ;  /* 0x0000040000027802 */ /* 0x000fe20000000f00 */
[----:B------:R-:W-:-:S03]  /*00b0*/  IMAD.MOV.U32 R0, RZ, RZ, R7 ;  /* 0x000000ffff007224 */ /* 0x000fc600078e0007 */
[----:B0-----:R-:W-:-:S07]  /*00c0*/  LEA R3, R3, R2, 0x18 ;  /* 0x0000000203037211 */ /* 0x001fce00078ec0ff */
.L_x_2:
[----:B------:R-:W-:Y:S02]  /*00d0*/  IMAD R2, R0, 0x4, R3 ;  /* 0x0000000400027824 */ /* 0x000fe400078e0203 */
[----:B-1----:R-:W-:-:S03]  /*00e0*/  IMAD.IADD R0, R5, 0x1, R0 ;  /* 0x0000000105007824 */ /* 0x002fc600078e0200 */
[----:B------:R0:W-:Y:S02]  /*00f0*/  STS [R2], RZ ;  /* 0x000000ff02007388 */ /* 0x0001e40000000800 */
[----:B------:R-:W-:-:S13]  /*0100*/  ISETP.GT.AND P0, PT, R0, UR4, PT ;  /* 0x0000000400007c0c */ /* 0x000fda000bf04270 */
[----:B0-----:R-:W-:Y:S05]  /*0110*/  @!P0 BRA `(.L_x_2) ;  /* 0xfffffffc00ec8947 */ /* 0x001fea000383ffff */
.L_x_1:
[----:B------:R-:W-:Y:S05]  /*0120*/  BSYNC.RECONVERGENT B0 ;  /* 0x0000000000007941 */ /* 0x000fea0003800200 */
.L_x_0:
[----:B------:R-:W0:Y:S01]  /*0130*/  S2UR UR5, SR_CTAID.X ;  /* 0x00000000000579c3 */ /* 0x000e220000002500 */
[----:B------:R-:W1:Y:S01]  /*0140*/  LDCU UR6, c[0x0][0x390] ;  /* 0x00007200ff0677ac */ /* 0x000e620008000800 */
[----:B------:R-:W-:Y:S01]  /*0150*/  BSSY.RECONVERGENT B0, `(.L_x_3) ;  /* 0x000001d000007945 */ /* 0x000fe20003800200 */
[----:B------:R-:W2:Y:S05]  /*0160*/  LDCU.64 UR8, c[0x0][0x358] ;  /* 0x00006b00ff0877ac */ /* 0x000eaa0008000a00 */
[----:B------:R-:W0:Y:S01]  /*0170*/  LDC R6, c[0x0][0x360] ;  /* 0x0000d800ff067b82 */ /* 0x000e220000000800 */
[----:B------:R-:W3:Y:S01]  /*0180*/  LDCU UR7, c[0x0][0x398] ;  /* 0x00007300ff0777ac */ /* 0x000ee20008000800 */
[----:B------:R-:W4:Y:S01]  /*0190*/  LDCU.64 UR10, c[0x0][0x380] ;  /* 0x00007000ff0a77ac */ /* 0x000f220008000a00 */
[----:B0-----:R-:W-:-:S05]  /*01a0*/  IMAD R0, R6, UR5, R7 ;  /* 0x0000000506007c24 */ /* 0x001fca000f8e0207 */
[----:B------:R-:W-:Y:S01]  /*01b0*/  BAR.SYNC.DEFER_BLOCKING 0x0 ;  /* 0x0000000000007b1d */ /* 0x000fe20000010000 */
[----:B-1----:R-:W-:-:S13]  /*01c0*/  ISETP.GE.U32.AND P0, PT, R0, UR6, PT ;  /* 0x0000000600007c0c */ /* 0x002fda000bf06070 */
[----:B--234-:R-:W-:Y:S05]  /*01d0*/  @P0 BRA `(.L_x_4) ;  /* 0x0000000000500947 */ /* 0x01cfea0003800000 */
[----:B------:R-:W0:Y:S01]  /*01e0*/  LDC.64 R8, c[0x0][0x390] ;  /* 0x0000e400ff087b82 */ /* 0x000e220000000a00 */
[----:B------:R-:W1:Y:S02]  /*01f0*/  LDCU UR5, c[0x0][0x370] ;  /* 0x00006e00ff0577ac */ /* 0x000e640008000800 */
[----:B-1----:R-:W-:-:S07]  /*0200*/  IMAD R5, R6, UR5, RZ ;  /* 0x0000000506057c24 */ /* 0x002fce000f8e02ff */
.L_x_7:
[----:B0-----:R-:W-:-:S05]  /*0210*/  IADD3 R2, P0, PT, R0, UR10, RZ ;  /* 0x0000000a00027c10 */ /* 0x001fca000ff1e0ff */
[----:B------:R-:W-:-:S05]  /*0220*/  IMAD.X R3, RZ, RZ, UR11, P0 ;  /* 0x0000000bff037e24 */ /* 0x000fca00080e06ff */
[----:B------:R-:W2:Y:S01]  /*0230*/  LDG.E.U8 R2, desc[UR8][R2.64] ;  /* 0x0000000802027981 */ /* 0x000ea2000c1e1100 */
[----:B------:R-:W-:Y:S01]  /*0240*/  IMAD.IADD R0, R5, 0x1, R0 ;  /* 0x0000000105007824 */ /* 0x000fe200078e0200 */
[----:B------:R-:W-:Y:S04]  /*0250*/  BSSY.RECONVERGENT B1, `(.L_x_5) ;  /* 0x000000b000017945 */ /* 0x000fe80003800200 */
[----:B0-----:R-:W-:Y:S02]  /*0260*/  ISETP.GE.U32.AND P1, PT, R0, R8, PT ;  /* 0x000000080000720c */ /* 0x001fe40003f26070 */
[----:B--2---:R-:W-:-:S04]  /*0270*/  ISETP.GT.AND P0, PT, R2, UR7, PT ;  /* 0x0000000702007c0c */ /* 0x004fc8000bf04270 */
[----:B------:R-:W-:-:S13]  /*0280*/  ISETP.LT.OR P0, PT, R2, R9, P0 ;  /* 0x000000090200720c */ /* 0x000fda0000701670 */
[----:B------:R-:W-:Y:S05]  /*0290*/  @P0 BRA `(.L_x_6) ;  /* 0x0000000000180947 */ /* 0x000fea0003800000 */
[----:B------:R-:W0:Y:S01]  /*02a0*/  S2UR UR6, SR_CgaCtaId ;  /* 0x00000000000679c3 */ /* 0x000e220000008800 */
[----:B------:R-:W-:Y:S01]  /*02b0*/  UMOV UR5, 0x400 ;  /* 0x0000040000057882 */ /* 0x000fe20000000000 */
[----:B------:R-:W-:Y:S01]  /*02c0*/  IMAD.IADD R2, R2, 0x1, -R9 ;  /* 0x0000000102027824 */ /* 0x000fe200078e0a09 */
[----:B0-----:R-:W-:-:S06]  /*02d0*/  ULEA UR5, UR6, UR5, 0x18 ;  /* 0x0000000506057291 */ /* 0x001fcc000f8ec0ff */
[----:B------:R-:W-:-:S05]  /*02e0*/  LEA R2, R2, UR5, 0x2 ;  /* 0x0000000502027c11 */ /* 0x000fca000f8e10ff */
[----:B------:R0:W-:Y:S02]  /*02f0*/  ATOMS.POPC.INC.32 RZ, [R2+URZ] ;  /* 0x0000000002ff7f8c */ /* 0x0001e4000d8000ff */
.L_x_6:
[----:B------:R-:W-:Y:S05]  /*0300*/  BSYNC.RECONVERGENT B1 ;  /* 0x0000000000017941 */ /* 0x000fea0003800200 */
.L_x_5:
[----:B------:R-:W-:Y:S05]  /*0310*/  @!P1 BRA `(.L_x_7) ;  /* 0xfffffffc00bc9947 */ /* 0x000fea000383ffff */
.L_x_4:
[----:B------:R-:W-:Y:S05]  /*0320*/  BSYNC.RECONVERGENT B0 ;  /* 0x0000000000007941 */ /* 0x000fea0003800200 */
.L_x_3:
[----:B------:R-:W-:Y:S01]  /*0330*/  BAR.SYNC.DEFER_BLOCKING 0x0 ;  /* 0x0000000000007b1d */ /* 0x000fe20000010000 */
[----:B------:R-:W-:-:S13]  /*0340*/  ISETP.GT.AND P0, PT, R7, UR4, PT ;  /* 0x0000000407007c0c */ /* 0x000fda000bf04270 */
[----:B------:R-:W-:Y:S05]  /*0350*/  @P0 EXIT ;  /* 0x000000000000094d */ /* 0x000fea0003800000 */
[----:B------:R-:W1:Y:S01]  /*0360*/  S2UR UR6, SR_CgaCtaId ;  /* 0x00000000000679c3 */ /* 0x000e620000008800 */
[----:B------:R-:W-:-:S07]  /*0370*/  UMOV UR5, 0x400 ;  /* 0x0000040000057882 */ /* 0x000fce0000000000 */
[----:B------:R-:W2:Y:S01]  /*0380*/  LDC.64 R4, c[0x0][0x388] ;  /* 0x0000e200ff047b82 */ /* 0x000ea20000000a00 */
[----:B-1----:R-:W-:-:S12]  /*0390*/  ULEA UR5, UR6, UR5, 0x18 ;  /* 0x0000000506057291 */ /* 0x002fd8000f8ec0ff */
.L_x_10:
[----:B------:R-:W-:Y:S01]  /*03a0*/  LEA R0, R7, UR5, 0x2 ;  /* 0x0000000507007c11 */ /* 0x000fe2000f8e10ff */
[----:B------:R-:W-:Y:S04]  /*03b0*/  BSSY.RECONVERGENT B0, `(.L_x_8) ;  /* 0x0000006000007945 */ /* 0x000fe80003800200 */
[----:B-1----:R-:W1:Y:S02]  /*03c0*/  LDS R9, [R0] ;  /* 0x0000000000097984 */ /* 0x002e640000000800 */
[----:B-1----:R-:W-:-:S13]  /*03d0*/  ISETP.NE.AND P0, PT, R9, RZ, PT ;  /* 0x000000ff0900720c */ /* 0x002fda0003f05270 */
[----:B------:R-:W-:Y:S05]  /*03e0*/  @!P0 BRA `(.L_x_9) ;  /* 0x0000000000088947 */ /* 0x000fea0003800000 */
[----:B0-2---:R-:W-:-:S05]  /*03f0*/  IMAD.WIDE R2, R7, 0x4, R4 ;  /* 0x0000000407027825 */ /* 0x005fca00078e0204 */
[----:B------:R1:W-:Y:S02]  /*0400*/  REDG.E.ADD.STRONG.GPU desc[UR8][R2.64], R9 ;  /* 0x000000090200798e */ /* 0x0003e4000c12e108 */
.L_x_9:
[----:B------:R-:W-:Y:S05]  /*0410*/  BSYNC.RECONVERGENT B0 ;  /* 0x0000000000007941 */ /* 0x000fea0003800200 */
.L_x_8:
[----:B------:R-:W-:-:S05]  /*0420*/  IMAD.IADD R7, R6, 0x1, R7 ;  /* 0x0000000106077824 */ /* 0x000fca00078e0207 */
[----:B------:R-:W-:-:S13]  /*0430*/  ISETP.GT.AND P0, PT, R7, UR4, PT ;  /* 0x0000000407007c0c */ /* 0x000fda000bf04270 */
[----:B------:R-:W-:Y:S05]  /*0440*/  @!P0 BRA `(.L_x_10) ;  /* 0xfffffffc00d48947 */ /* 0x000fea000383ffff */
[----:B------:R-:W-:Y:S05]  /*0450*/  EXIT ;  /* 0x000000000000794d */ /* 0x000fea0003800000 */
.L_x_11:
[----:B------:R-:W-:-:S00]  /*0460*/  BRA `(.L_x_11) ;  /* 0xfffffffc00fc7947 */ /* 0x000fc0000383ffff */
[----:B------:R-:W-:-:S00]  /*0470*/  NOP ;  /* 0x0000000000007918 */ /* 0x000fc00000000000 */
        /* <DEDUP_REMOVED lines=8> */
.L_x_12:


//--------------------- .nv.shared._Z16histogram_kernelPKcPjjii --------------------------
	.section	.nv.shared._Z16histogram_kernelPKcPjjii,"aw",@nobits
	.sectionflags	@""
	.align	16
	.zero		1024


//--------------------- .nv.shared.reserved.0     --------------------------
	.section	.nv.shared.reserved.0,"aw",@nobits
	.weak		__nv_reservedSMEM_offset_0_alias
	.size		__nv_reservedSMEM_offset_0_alias, 0, 64
	.other		__nv_reservedSMEM_offset_0_alias,@"STO_CUDA_RESERVED_SHARED STV_DEFAULT"
__nv_reservedSMEM_offset_0_alias:
	.zero		0
	.zero		64


//--------------------- .nv.constant0._Z16histogram_kernelPKcPjjii --------------------------
	.section	.nv.constant0._Z16histogram_kernelPKcPjjii,"a",@progbits
	.sectionflags	@""
	.align	4
.nv.constant0._Z16histogram_kernelPKcPjjii:
	.zero		924


//--------------------- SYMBOLS --------------------------

	.type		.nv.reservedSmem.offset0,@object
	.size		.nv.reservedSmem.offset0,0x4
	.type		.nv.reservedSmem.cap,@object
	.size		.nv.reservedSmem.cap,0x4
